//
// Generated by NVIDIA NVVM Compiler
//
// Compiler Build ID: CL-36424714
// Cuda compilation tools, release 13.0, V13.0.88
// Based on NVVM 20.0.0
//

.version 9.0
.target sm_100
.address_size 64

	// .globl	_Z17MMSwishActivationPKfS0_S0_fPfmmm
// _ZZ17MMSwishActivationPKfS0_S0_fPfmmmE4sh_A has been demoted
// _ZZ17MMSwishActivationPKfS0_S0_fPfmmmE4sh_B has been demoted

.visible .entry _Z17MMSwishActivationPKfS0_S0_fPfmmm(
	.param .u64 .ptr .align 1 _Z17MMSwishActivationPKfS0_S0_fPfmmm_param_0,
	.param .u64 .ptr .align 1 _Z17MMSwishActivationPKfS0_S0_fPfmmm_param_1,
	.param .u64 .ptr .align 1 _Z17MMSwishActivationPKfS0_S0_fPfmmm_param_2,
	.param .f32 _Z17MMSwishActivationPKfS0_S0_fPfmmm_param_3,
	.param .u64 .ptr .align 1 _Z17MMSwishActivationPKfS0_S0_fPfmmm_param_4,
	.param .u64 _Z17MMSwishActivationPKfS0_S0_fPfmmm_param_5,
	.param .u64 _Z17MMSwishActivationPKfS0_S0_fPfmmm_param_6,
	.param .u64 _Z17MMSwishActivationPKfS0_S0_fPfmmm_param_7
)
{
	.reg .pred 	%p<12>;
	.reg .b32 	%r<35>;
	.reg .b32 	%f<85>;
	.reg .b64 	%rd<39>;
	// demoted variable
	.shared .align 4 .b8 _ZZ17MMSwishActivationPKfS0_S0_fPfmmmE4sh_A[1024];
	// demoted variable
	.shared .align 4 .b8 _ZZ17MMSwishActivationPKfS0_S0_fPfmmmE4sh_B[1024];
	ld.param.u64 	%rd12, [_Z17MMSwishActivationPKfS0_S0_fPfmmm_param_5];
	ld.param.u64 	%rd13, [_Z17MMSwishActivationPKfS0_S0_fPfmmm_param_6];
	ld.param.u64 	%rd14, [_Z17MMSwishActivationPKfS0_S0_fPfmmm_param_7];
	mov.u32 	%r31, %tid.x;
	mov.u32 	%r32, %tid.y;
	mov.u32 	%r19, %ctaid.x;
	mov.u32 	%r20, %ctaid.y;
	cvt.rn.f32.u64 	%f10, %rd13;
	mul.f32 	%f11, %f10, 0f3D800000;
	cvt.rpi.f32.f32 	%f12, %f11;
	cvt.rzi.s32.f32 	%r3, %f12;
	shl.b32 	%r21, %r20, 4;
	add.s32 	%r4, %r21, %r32;
	shl.b32 	%r22, %r19, 4;
	add.s32 	%r5, %r22, %r31;
	setp.lt.s32 	%p1, %r3, 1;
	mov.f32 	%f84, 0f00000000;
	@%p1 bra 	$L__BB0_7;
	ld.param.u64 	%rd36, [_Z17MMSwishActivationPKfS0_S0_fPfmmm_param_1];
	cvt.u64.u32 	%rd1, %r4;
	shl.b32 	%r24, %r32, 6;
	mov.u32 	%r25, _ZZ17MMSwishActivationPKfS0_S0_fPfmmmE4sh_A;
	add.s32 	%r6, %r25, %r24;
	shl.b32 	%r26, %r31, 2;
	add.s32 	%r7, %r6, %r26;
	cvt.u64.u32 	%rd15, %r31;
	mad.lo.s64 	%rd2, %rd13, %rd1, %rd15;
	cvt.u64.u32 	%rd3, %r5;
	mov.u32 	%r27, _ZZ17MMSwishActivationPKfS0_S0_fPfmmmE4sh_B;
	add.s32 	%r9, %r27, %r26;
	add.s32 	%r8, %r9, %r24;
	cvt.u64.u32 	%rd16, %r32;
	mad.lo.s64 	%rd4, %rd13, %rd3, %rd16;
	neg.s32 	%r34, %r3;
	cvta.to.global.u64 	%rd5, %rd36;
	mov.f32 	%f84, 0f00000000;
	mov.b32 	%r33, 0;
$L__BB0_2:
	setp.le.u64 	%p2, %rd12, %rd1;
	cvt.u64.u32 	%rd17, %r31;
	setp.le.u64 	%p3, %rd13, %rd17;
	mov.f32 	%f82, 0f00000000;
	or.pred  	%p4, %p2, %p3;
	@%p4 bra 	$L__BB0_4;
	ld.param.u64 	%rd35, [_Z17MMSwishActivationPKfS0_S0_fPfmmm_param_0];
	cvt.u64.u32 	%rd18, %r33;
	add.s64 	%rd19, %rd2, %rd18;
	cvta.to.global.u64 	%rd20, %rd35;
	shl.b64 	%rd21, %rd19, 2;
	add.s64 	%rd22, %rd20, %rd21;
	ld.global.f32 	%f82, [%rd22];
$L__BB0_4:
	setp.le.u64 	%p5, %rd14, %rd3;
	st.shared.f32 	[%r7], %f82;
	cvt.u64.u32 	%rd23, %r32;
	setp.le.u64 	%p6, %rd13, %rd23;
	mov.f32 	%f83, 0f00000000;
	or.pred  	%p7, %p5, %p6;
	@%p7 bra 	$L__BB0_6;
	cvt.u64.u32 	%rd24, %r33;
	add.s64 	%rd25, %rd4, %rd24;
	shl.b64 	%rd26, %rd25, 2;
	add.s64 	%rd27, %rd5, %rd26;
	ld.global.f32 	%f83, [%rd27];
$L__BB0_6:
	st.shared.f32 	[%r8], %f83;
	bar.sync 	0;
	ld.shared.f32 	%f16, [%r6];
	ld.shared.f32 	%f17, [%r9];
	fma.rn.f32 	%f18, %f16, %f17, %f84;
	ld.shared.f32 	%f19, [%r6+4];
	ld.shared.f32 	%f20, [%r9+64];
	fma.rn.f32 	%f21, %f19, %f20, %f18;
	ld.shared.f32 	%f22, [%r6+8];
	ld.shared.f32 	%f23, [%r9+128];
	fma.rn.f32 	%f24, %f22, %f23, %f21;
	ld.shared.f32 	%f25, [%r6+12];
	ld.shared.f32 	%f26, [%r9+192];
	fma.rn.f32 	%f27, %f25, %f26, %f24;
	ld.shared.f32 	%f28, [%r6+16];
	ld.shared.f32 	%f29, [%r9+256];
	fma.rn.f32 	%f30, %f28, %f29, %f27;
	ld.shared.f32 	%f31, [%r6+20];
	ld.shared.f32 	%f32, [%r9+320];
	fma.rn.f32 	%f33, %f31, %f32, %f30;
	ld.shared.f32 	%f34, [%r6+24];
	ld.shared.f32 	%f35, [%r9+384];
	fma.rn.f32 	%f36, %f34, %f35, %f33;
	ld.shared.f32 	%f37, [%r6+28];
	ld.shared.f32 	%f38, [%r9+448];
	fma.rn.f32 	%f39, %f37, %f38, %f36;
	ld.shared.f32 	%f40, [%r6+32];
	ld.shared.f32 	%f41, [%r9+512];
	fma.rn.f32 	%f42, %f40, %f41, %f39;
	ld.shared.f32 	%f43, [%r6+36];
	ld.shared.f32 	%f44, [%r9+576];
	fma.rn.f32 	%f45, %f43, %f44, %f42;
	ld.shared.f32 	%f46, [%r6+40];
	ld.shared.f32 	%f47, [%r9+640];
	fma.rn.f32 	%f48, %f46, %f47, %f45;
	ld.shared.f32 	%f49, [%r6+44];
	ld.shared.f32 	%f50, [%r9+704];
	fma.rn.f32 	%f51, %f49, %f50, %f48;
	ld.shared.f32 	%f52, [%r6+48];
	ld.shared.f32 	%f53, [%r9+768];
	fma.rn.f32 	%f54, %f52, %f53, %f51;
	ld.shared.f32 	%f55, [%r6+52];
	ld.shared.f32 	%f56, [%r9+832];
	fma.rn.f32 	%f57, %f55, %f56, %f54;
	ld.shared.f32 	%f58, [%r6+56];
	ld.shared.f32 	%f59, [%r9+896];
	fma.rn.f32 	%f60, %f58, %f59, %f57;
	ld.shared.f32 	%f61, [%r6+60];
	ld.shared.f32 	%f62, [%r9+960];
	fma.rn.f32 	%f84, %f61, %f62, %f60;
	bar.sync 	0;
	add.s32 	%r34, %r34, 1;
	setp.ne.s32 	%p8, %r34, 0;
	add.s32 	%r33, %r33, 16;
	add.s32 	%r32, %r32, 16;
	add.s32 	%r31, %r31, 16;
	@%p8 bra 	$L__BB0_2;
$L__BB0_7:
	cvt.u64.u32 	%rd6, %r4;
	setp.le.u64 	%p9, %rd12, %rd6;
	cvt.u64.u32 	%rd7, %r5;
	setp.le.u64 	%p10, %rd14, %rd7;
	or.pred  	%p11, %p9, %p10;
	@%p11 bra 	$L__BB0_9;
	ld.param.u64 	%rd38, [_Z17MMSwishActivationPKfS0_S0_fPfmmm_param_4];
	ld.param.f32 	%f80, [_Z17MMSwishActivationPKfS0_S0_fPfmmm_param_3];
	ld.param.u64 	%rd37, [_Z17MMSwishActivationPKfS0_S0_fPfmmm_param_2];
	cvta.to.global.u64 	%rd28, %rd37;
	shl.b64 	%rd29, %rd7, 2;
	add.s64 	%rd30, %rd28, %rd29;
	ld.global.f32 	%f63, [%rd30];
	add.f32 	%f64, %f84, %f63;
	mul.f32 	%f65, %f80, %f64;
	fma.rn.f32 	%f66, %f64, 0fBBBB989D, 0f3F000000;
	cvt.sat.f32.f32 	%f67, %f66;
	mov.f32 	%f68, 0f4B400001;
	mov.f32 	%f69, 0f437C0000;
	fma.rm.f32 	%f70, %f67, %f69, %f68;
	add.f32 	%f71, %f70, 0fCB40007F;
	neg.f32 	%f72, %f71;
	fma.rn.f32 	%f73, %f64, 0fBFB8AA3B, %f72;
	fma.rn.f32 	%f74, %f64, 0fB2A57060, %f73;
	mov.b32 	%r29, %f70;
	shl.b32 	%r30, %r29, 23;
	mov.b32 	%f75, %r30;
	ex2.approx.ftz.f32 	%f76, %f74;
	fma.rn.f32 	%f77, %f76, %f75, 0f3F800000;
	rcp.rn.f32 	%f78, %f77;
	mul.f32 	%f79, %f65, %f78;
	mad.lo.s64 	%rd31, %rd14, %rd6, %rd7;
	cvta.to.global.u64 	%rd32, %rd38;
	shl.b64 	%rd33, %rd31, 2;
	add.s64 	%rd34, %rd32, %rd33;
	st.global.f32 	[%rd34], %f79;
$L__BB0_9:
	ret;

}


// ===== COMPILED SASS (sm_100) =====

	.target	sm_100

	.elftype	@"ET_EXEC"


//--------------------- .note.nv.tkinfo           --------------------------
	.section	.note.nv.tkinfo,"",@"SHT_NOTE"
	.sectionflags	@"SHF_NOTE_NV_TKINFO"
	.tkinfo
        /*0018*/ 	.word	0x00000002
        /*0030*/ 	.string	""
        /*0030*/ 	.string	"ptxas"
        /*0030*/ 	.string	"Cuda compilation tools, release 13.0, V13.0.88"
        /*0030*/ 	.string	"Build cuda_13.0.r13.0/compiler.36424714_0"
        /*0030*/ 	.string	"-arch sm_100 -m 64 "



//--------------------- .note.nv.cuinfo           --------------------------
	.section	.note.nv.cuinfo,"",@"SHT_NOTE"
	.sectionflags	@"SHF_NOTE_NV_CUINFO"
        /*0018*/ 	.short	0x0002
        /*001a*/ 	.short	0x0064
        /*001c*/ 	.short	0x0082
	.zero		2


//--------------------- .nv.info                  --------------------------
	.section	.nv.info,"",@"SHT_CUDA_INFO"
	.align	4


	//----- nvinfo : EIATTR_REGCOUNT
	.align		4
        /*0000*/ 	.byte	0x04, 0x2f
        /*0002*/ 	.short	(.L_1 - .L_0)
	.align		4
.L_0:
        /*0004*/ 	.word	index@(_Z17MMSwishActivationPKfS0_S0_fPfmmm)
        /*0008*/ 	.word	0x00000020


	//----- nvinfo : EIATTR_FRAME_SIZE
	.align		4
.L_1:
        /*000c*/ 	.byte	0x04, 0x11
        /*000e*/ 	.short	(.L_3 - .L_2)
	.align		4
.L_2:
        /*0010*/ 	.word	index@($__internal_0_$__cuda_sm20_rcp_rn_f32_slowpath)
        /*0014*/ 	.word	0x00000000


	//----- nvinfo : EIATTR_FRAME_SIZE
	.align		4
.L_3:
        /*0018*/ 	.byte	0x04, 0x11
        /*001a*/ 	.short	(.L_5 - .L_4)
	.align		4
.L_4:
        /*001c*/ 	.word	index@(_Z17MMSwishActivationPKfS0_S0_fPfmmm)
        /*0020*/ 	.word	0x00000000


	//----- nvinfo : EIATTR_MIN_STACK_SIZE
	.align		4
.L_5:
        /*0024*/ 	.byte	0x04, 0x12
        /*0026*/ 	.short	(.L_7 - .L_6)
	.align		4
.L_6:
        /*0028*/ 	.word	index@(_Z17MMSwishActivationPKfS0_S0_fPfmmm)
        /*002c*/ 	.word	0x00000000
.L_7:


//--------------------- .nv.compat                --------------------------
	.section	.nv.compat,"",@"SHT_CUDA_COMPAT_INFO"
	.align	4
        /*0000*/ 	.byte	0x02, 0x09, 0x00, 0x00, 0x02, 0x02, 0x01, 0x00, 0x02, 0x05, 0x05, 0x00, 0x03, 0x07, 0x01, 0x01
        /*0010*/ 	.byte	0x02, 0x03, 0x00, 0x00, 0x02, 0x06, 0x01, 0x00, 0x04, 0x0b, 0x08, 0x00, 0x09, 0x00, 0x00, 0x00
        /*0020*/ 	.byte	0x00, 0x00, 0x00, 0x00


//--------------------- .nv.info._Z17MMSwishActivationPKfS0_S0_fPfmmm --------------------------
	.section	.nv.info._Z17MMSwishActivationPKfS0_S0_fPfmmm,"",@"SHT_CUDA_INFO"
	.sectionflags	@""
	.align	4


	//----- nvinfo : EIATTR_CUDA_API_VERSION
	.align		4
        /*0000*/ 	.byte	0x04, 0x37
        /*0002*/ 	.short	(.L_9 - .L_8)
.L_8:
        /*0004*/ 	.word	0x00000082


	//----- nvinfo : EIATTR_KPARAM_INFO
	.align		4
.L_9:
        /*0008*/ 	.byte	0x04, 0x17
        /*000a*/ 	.short	(.L_11 - .L_10)
.L_10:
        /*000c*/ 	.word	0x00000000
        /*0010*/ 	.short	0x0007
        /*0012*/ 	.short	0x0038
        /*0014*/ 	.byte	0x00, 0xf0, 0x21, 0x00


	//----- nvinfo : EIATTR_KPARAM_INFO
	.align		4
.L_11:
        /*0018*/ 	.byte	0x04, 0x17
        /*001a*/ 	.short	(.L_13 - .L_12)
.L_12:
        /*001c*/ 	.word	0x00000000
        /*0020*/ 	.short	0x0006
        /*0022*/ 	.short	0x0030
        /*0024*/ 	.byte	0x00, 0xf0, 0x21, 0x00


	//----- nvinfo : EIATTR_KPARAM_INFO
	.align		4
.L_13:
        /*0028*/ 	.byte	0x04, 0x17
        /*002a*/ 	.short	(.L_15 - .L_14)
.L_14:
        /*002c*/ 	.word	0x00000000
        /*0030*/ 	.short	0x0005
        /*0032*/ 	.short	0x0028
        /*0034*/ 	.byte	0x00, 0xf0, 0x21, 0x00


	//----- nvinfo : EIATTR_KPARAM_INFO
	.align		4
.L_15:
        /*0038*/ 	.byte	0x04, 0x17
        /*003a*/ 	.short	(.L_17 - .L_16)
.L_16:
        /*003c*/ 	.word	0x00000000
        /*0040*/ 	.short	0x0004
        /*0042*/ 	.short	0x0020
        /*0044*/ 	.byte	0x00, 0xf5, 0x21, 0x00


	//----- nvinfo : EIATTR_KPARAM_INFO
	.align		4
.L_17:
        /*0048*/ 	.byte	0x04, 0x17
        /*004a*/ 	.short	(.L_19 - .L_18)
.L_18:
        /*004c*/ 	.word	0x00000000
        /*0050*/ 	.short	0x0003
        /*0052*/ 	.short	0x0018
        /*0054*/ 	.byte	0x00, 0xf0, 0x11, 0x00


	//----- nvinfo : EIATTR_KPARAM_INFO
	.align		4
.L_19:
        /*0058*/ 	.byte	0x04, 0x17
        /*005a*/ 	.short	(.L_21 - .L_20)
.L_20:
        /*005c*/ 	.word	0x00000000
        /*0060*/ 	.short	0x0002
        /*0062*/ 	.short	0x0010
        /*0064*/ 	.byte	0x00, 0xf5, 0x21, 0x00


	//----- nvinfo : EIATTR_KPARAM_INFO
	.align		4
.L_21:
        /*0068*/ 	.byte	0x04, 0x17
        /*006a*/ 	.short	(.L_23 - .L_22)
.L_22:
        /*006c*/ 	.word	0x00000000
        /*0070*/ 	.short	0x0001
        /*0072*/ 	.short	0x0008
        /*0074*/ 	.byte	0x00, 0xf5, 0x21, 0x00


	//----- nvinfo : EIATTR_KPARAM_INFO
	.align		4
.L_23:
        /*0078*/ 	.byte	0x04, 0x17
        /*007a*/ 	.short	(.L_25 - .L_24)
.L_24:
        /*007c*/ 	.word	0x00000000
        /*0080*/ 	.short	0x0000
        /*0082*/ 	.short	0x0000
        /*0084*/ 	.byte	0x00, 0xf5, 0x21, 0x00


	//----- nvinfo : EIATTR_SPARSE_MMA_MASK
	.align		4
.L_25:
        /*0088*/ 	.byte	0x03, 0x50
        /*008a*/ 	.short	0x0000


	//----- nvinfo : EIATTR_MAXREG_COUNT
	.align		4
        /*008c*/ 	.byte	0x03, 0x1b
        /*008e*/ 	.short	0x00ff


	//----- nvinfo : EIATTR_NUM_BARRIERS
	.align		4
        /*0090*/ 	.byte	0x02, 0x4c
        /*0092*/ 	.byte	0x01
	.zero		1


	//----- nvinfo : EIATTR_MERCURY_ISA_VERSION
	.align		4
        /*0094*/ 	.byte	0x03, 0x5f
        /*0096*/ 	.short	0x0101


	//----- nvinfo : EIATTR_VRC_CTA_INIT_COUNT
	.align		4
        /*0098*/ 	.byte	0x02, 0x4a
	.zero		1
	.zero		1


	//----- nvinfo : EIATTR_EXIT_INSTR_OFFSETS
	.align		4
        /*009c*/ 	.byte	0x04, 0x1c
        /*009e*/ 	.short	(.L_27 - .L_26)


	//   ....[0]....
.L_26:
        /*00a0*/ 	.word	0x00000720


	//   ....[1]....
        /*00a4*/ 	.word	0x000009a0


	//----- nvinfo : EIATTR_CRS_STACK_SIZE
	.align		4
.L_27:
        /*00a8*/ 	.byte	0x04, 0x1e
        /*00aa*/ 	.short	(.L_29 - .L_28)
.L_28:
        /*00ac*/ 	.word	0x00000000


	//----- nvinfo : EIATTR_CBANK_PARAM_SIZE
	.align		4
.L_29:
        /*00b0*/ 	.byte	0x03, 0x19
        /*00b2*/ 	.short	0x0040


	//----- nvinfo : EIATTR_PARAM_CBANK
	.align		4
        /*00b4*/ 	.byte	0x04, 0x0a
        /*00b6*/ 	.short	(.L_31 - .L_30)
	.align		4
.L_30:
        /*00b8*/ 	.word	index@(.nv.constant0._Z17MMSwishActivationPKfS0_S0_fPfmmm)
        /*00bc*/ 	.short	0x0380
        /*00be*/ 	.short	0x0040


	//----- nvinfo : EIATTR_SW_WAR
	.align		4
.L_31:
        /*00c0*/ 	.byte	0x04, 0x36
        /*00c2*/ 	.short	(.L_33 - .L_32)
.L_32:
        /*00c4*/ 	.word	0x00000008
.L_33:


//--------------------- .nv.callgraph             --------------------------
	.section	.nv.callgraph,"",@"SHT_CUDA_CALLGRAPH"
	.align	4
	.sectionentsize	8
	.align		4
        /*0000*/ 	.word	0x00000000
	.align		4
        /*0004*/ 	.word	0xffffffff
	.align		4
        /*0008*/ 	.word	0x00000000
	.align		4
        /*000c*/ 	.word	0xfffffffe
	.align		4
        /*0010*/ 	.word	0x00000000
	.align		4
        /*0014*/ 	.word	0xfffffffd
	.align		4
        /*0018*/ 	.word	0x00000000
	.align		4
        /*001c*/ 	.word	0xfffffffc


//--------------------- .text._Z17MMSwishActivationPKfS0_S0_fPfmmm --------------------------
	.section	.text._Z17MMSwishActivationPKfS0_S0_fPfmmm,"ax",@progbits
	.align	128
        .global         _Z17MMSwishActivationPKfS0_S0_fPfmmm
        .type           _Z17MMSwishActivationPKfS0_S0_fPfmmm,@function
        .size           _Z17MMSwishActivationPKfS0_S0_fPfmmm,(.L_x_10 - _Z17MMSwishActivationPKfS0_S0_fPfmmm)
        .other          _Z17MMSwishActivationPKfS0_S0_fPfmmm,@"STO_CUDA_ENTRY STV_DEFAULT"
_Z17MMSwishActivationPKfS0_S0_fPfmmm:
.text._Z17MMSwishActivationPKfS0_S0_fPfmmm:
[----:B------:R-:W-:Y:S01]  /*0000*/  LDC R1, c[0x0][0x37c] ;  /* 0x0000df00ff017b82 */ /* 0x000fe20000000800 */
[----:B------:R-:W0:Y:S01]  /*0010*/  LDCU.64 UR4, c[0x0][0x3b0] ;  /* 0x00007600ff0477ac */ /* 0x000e220008000a00 */
[----:B------:R-:W1:Y:S01]  /*0020*/  S2R R4, SR_TID.Y ;  /* 0x0000000000047919 */ /* 0x000e620000002200 */
[----:B------:R-:W-:Y:S01]  /*0030*/  IMAD.MOV.U32 R21, RZ, RZ, RZ ;  /* 0x000000ffff157224 */ /* 0x000fe200078e00ff */
[----:B------:R-:W2:Y:S01]  /*0040*/  LDCU.64 UR8, c[0x0][0x358] ;  /* 0x00006b00ff0877ac */ /* 0x000ea20008000a00 */
[----:B------:R-:W1:Y:S01]  /*0050*/  S2R R3, SR_CTAID.Y ;  /* 0x0000000000037919 */ /* 0x000e620000002600 */
[----:B------:R-:W3:Y:S01]  /*0060*/  S2R R2, SR_TID.X ;  /* 0x0000000000027919 */ /* 0x000ee20000002100 */
[----:B------:R-:W3:Y:S01]  /*0070*/  S2R R25, SR_CTAID.X ;  /* 0x0000000000197919 */ /* 0x000ee20000002500 */
[----:B0-----:R-:W0:Y:S02]  /*0080*/  I2F.U64 R0, UR4 ;  /* 0x0000000400007d12 */ /* 0x001e240008301000 */
[----:B0-----:R-:W-:-:S06]  /*0090*/  FMUL R0, R0, 0.0625 ;  /* 0x3d80000000007820 */ /* 0x001fcc0000400000 */
[----:B------:R-:W0:Y:S01]  /*00a0*/  F2I.CEIL.NTZ R16, R0 ;  /* 0x0000000000107305 */ /* 0x000e22000020b100 */
[----:B-1----:R-:W-:Y:S01]  /*00b0*/  IMAD R3, R3, 0x10, R4 ;  /* 0x0000001003037824 */ /* 0x002fe200078e0204 */
[----:B---3--:R-:W-:Y:S02]  /*00c0*/  LEA R24, R25, R2, 0x4 ;  /* 0x0000000219187211 */ /* 0x008fe400078e20ff */
[----:B0-----:R-:W-:-:S13]  /*00d0*/  ISETP.GE.AND P0, PT, R16, 0x1, PT ;  /* 0x000000011000780c */ /* 0x001fda0003f06270 */
[----:B--2---:R-:W-:Y:S05]  /*00e0*/  @!P0 BRA `(.L_x_0) ;  /* 0x0000000400748947 */ /* 0x004fea0003800000 */
[----:B------:R-:W0:Y:S01]  /*00f0*/  S2UR UR6, SR_CgaCtaId ;  /* 0x00000000000679c3 */ /* 0x000e220000008800 */
[----:B------:R-:W1:Y:S01]  /*0100*/  LDCU.64 UR10, c[0x0][0x3b0] ;  /* 0x00007600ff0a77ac */ /* 0x000e620008000a00 */
[----:B------:R-:W-:Y:S02]  /*0110*/  HFMA2 R5, -RZ, RZ, 0, 0 ;  /* 0x00000000ff057431 */ /* 0x000fe400000001ff */
[----:B------:R-:W-:Y:S01]  /*0120*/  IMAD.MOV.U32 R0, RZ, RZ, R4 ;  /* 0x000000ffff007224 */ /* 0x000fe200078e0004 */
[----:B------:R-:W-:Y:S01]  /*0130*/  IADD3 R16, PT, PT, -R16, RZ, RZ ;  /* 0x000000ff10107210 */ /* 0x000fe20007ffe1ff */
[----:B------:R-:W-:Y:S01]  /*0140*/  UMOV UR4, 0x400 ;  /* 0x0000040000047882 */ /* 0x000fe20000000000 */
[----:B------:R-:W-:Y:S01]  /*0150*/  IMAD.MOV.U32 R4, RZ, RZ, R2 ;  /* 0x000000ffff047224 */ /* 0x000fe200078e0002 */
[----:B------:R-:W-:Y:S01]  /*0160*/  UIADD3 UR5, UPT, UPT, UR4, 0x400, URZ ;  /* 0x0000040004057890 */ /* 0x000fe2000fffe0ff */
[----:B------:R-:W-:Y:S01]  /*0170*/  IMAD.MOV.U32 R6, RZ, RZ, R0 ;  /* 0x000000ffff067224 */ /* 0x000fe200078e0000 */
[----:B------:R-:W2:Y:S01]  /*0180*/  LDCU.64 UR14, c[0x0][0x3b8] ;  /* 0x00007700ff0e77ac */ /* 0x000ea20008000a00 */
[----:B------:R-:W-:-:S02]  /*0190*/  IMAD.MOV.U32 R7, RZ, RZ, RZ ;  /* 0x000000ffff077224 */ /* 0x000fc400078e00ff */
[----:B------:R-:W-:Y:S01]  /*01a0*/  IMAD.MOV.U32 R21, RZ, RZ, RZ ;  /* 0x000000ffff157224 */ /* 0x000fe200078e00ff */
[----:B------:R-:W3:Y:S01]  /*01b0*/  LDCU.64 UR16, c[0x0][0x3b0] ;  /* 0x00007600ff1077ac */ /* 0x000ee20008000a00 */
[----:B------:R-:W4:Y:S01]  /*01c0*/  LDCU.64 UR12, c[0x0][0x3a8] ;  /* 0x00007500ff0c77ac */ /* 0x000f220008000a00 */
[----:B-1----:R-:W-:-:S04]  /*01d0*/  IMAD.WIDE.U32 R22, R3, UR10, R4 ;  /* 0x0000000a03167c25 */ /* 0x002fc8000f8e0004 */
[C---:B------:R-:W-:Y:S01]  /*01e0*/  IMAD.WIDE.U32 R6, R24.reuse, UR10, R6 ;  /* 0x0000000a18067c25 */ /* 0x040fe2000f8e0006 */
[----:B0-----:R-:W-:Y:S02]  /*01f0*/  ULEA UR4, UR6, UR4, 0x18 ;  /* 0x0000000406047291 */ /* 0x001fe4000f8ec0ff */
[----:B------:R-:W-:Y:S01]  /*0200*/  ULEA UR5, UR6, UR5, 0x18 ;  /* 0x0000000506057291 */ /* 0x000fe2000f8ec0ff */
[----:B------:R-:W-:Y:S02]  /*0210*/  IMAD R4, R3, UR11, R23 ;  /* 0x0000000b03047c24 */ /* 0x000fe4000f8e0217 */
[----:B------:R-:W-:Y:S01]  /*0220*/  IMAD R5, R24, UR11, R7 ;  /* 0x0000000b18057c24 */ /* 0x000fe2000f8e0207 */
[----:B------:R-:W-:Y:S01]  /*0230*/  LEA R17, R0, UR4, 0x6 ;  /* 0x0000000400117c11 */ /* 0x000fe2000f8e30ff */
[----:B------:R-:W-:Y:S01]  /*0240*/  UMOV UR4, URZ ;  /* 0x000000ff00047c82 */ /* 0x000fe20008000000 */
[----:B------:R-:W-:-:S03]  /*0250*/  LEA R19, R2, UR5, 0x2 ;  /* 0x0000000502137c11 */ /* 0x000fc6000f8e10ff */
[----:B------:R-:W-:Y:S01]  /*0260*/  IMAD R18, R2, 0x4, R17 ;  /* 0x0000000402127824 */ /* 0x000fe200078e0211 */
[----:B--234-:R-:W-:-:S07]  /*0270*/  LEA R20, R0, R19, 0x6 ;  /* 0x0000001300147211 */ /* 0x01cfce00078e30ff */
.L_x_1:
[----:B------:R-:W-:Y:S01]  /*0280*/  ISETP.GE.U32.AND P2, PT, R2, UR16, PT ;  /* 0x0000001002007c0c */ /* 0x000fe2000bf46070 */
[----:B------:R-:W-:Y:S01]  /*0290*/  IMAD.MOV.U32 R26, RZ, RZ, RZ ;  /* 0x000000ffff1a7224 */ /* 0x000fe200078e00ff */
[----:B------:R-:W-:Y:S02]  /*02a0*/  ISETP.GE.U32.AND P3, PT, R0, UR16, PT ;  /* 0x0000001000007c0c */ /* 0x000fe4000bf66070 */
[----:B------:R-:W-:Y:S02]  /*02b0*/  ISETP.GE.U32.AND P0, PT, R3, UR12, PT ;  /* 0x0000000c03007c0c */ /* 0x000fe4000bf06070 */
[----:B------:R-:W-:Y:S02]  /*02c0*/  ISETP.GE.U32.AND.EX P2, PT, RZ, UR17, PT, P2 ;  /* 0x00000011ff007c0c */ /* 0x000fe4000bf46120 */
[----:B------:R-:W-:Y:S02]  /*02d0*/  ISETP.GE.U32.AND P1, PT, R24, UR14, PT ;  /* 0x0000000e18007c0c */ /* 0x000fe4000bf26070 */
[----:B------:R-:W-:-:S02]  /*02e0*/  ISETP.GE.U32.AND.EX P3, PT, RZ, UR17, PT, P3 ;  /* 0x00000011ff007c0c */ /* 0x000fc4000bf66130 */
[----:B------:R-:W-:Y:S02]  /*02f0*/  ISETP.GE.U32.OR.EX P0, PT, RZ, UR13, P2, P0 ;  /* 0x0000000dff007c0c */ /* 0x000fe40009706500 */
[----:B------:R-:W-:Y:S02]  /*0300*/  ISETP.GE.U32.OR.EX P1, PT, RZ, UR15, P3, P1 ;  /* 0x0000000fff007c0c */ /* 0x000fe40009f26510 */
[----:B------:R-:W-:-:S09]  /*0310*/  MOV R29, RZ ;  /* 0x000000ff001d7202 */ /* 0x000fd20000000f00 */
[----:B------:R-:W0:Y:S01]  /*0320*/  @!P0 LDC.64 R8, c[0x0][0x380] ;  /* 0x0000e000ff088b82 */ /* 0x000e220000000a00 */
[----:B------:R-:W-:Y:S02]  /*0330*/  @!P0 IADD3 R14, P2, PT, R22, UR4, RZ ;  /* 0x00000004160e8c10 */ /* 0x000fe4000ff5e0ff */
[----:B------:R-:W-:-:S03]  /*0340*/  @!P1 IADD3 R12, P3, PT, R6, UR4, RZ ;  /* 0x00000004060c9c10 */ /* 0x000fc6000ff7e0ff */
[----:B------:R-:W-:Y:S02]  /*0350*/  @!P0 IMAD.X R15, RZ, RZ, R4, P2 ;  /* 0x000000ffff0f8224 */ /* 0x000fe400010e0604 */
[----:B------:R-:W1:Y:S01]  /*0360*/  @!P1 LDC.64 R10, c[0x0][0x388] ;  /* 0x0000e200ff0a9b82 */ /* 0x000e620000000a00 */
[----:B------:R-:W-:Y:S01]  /*0370*/  @!P1 IMAD.X R13, RZ, RZ, R5, P3 ;  /* 0x000000ffff0d9224 */ /* 0x000fe200018e0605 */
[----:B0-----:R-:W-:-:S04]  /*0380*/  @!P0 LEA R8, P2, R14, R8, 0x2 ;  /* 0x000000080e088211 */ /* 0x001fc800078410ff */
[----:B------:R-:W-:Y:S02]  /*0390*/  @!P0 LEA.HI.X R9, R14, R9, R15, 0x2, P2 ;  /* 0x000000090e098211 */ /* 0x000fe400010f140f */
[----:B-1----:R-:W-:-:S03]  /*03a0*/  @!P1 LEA R10, P3, R12, R10, 0x2 ;  /* 0x0000000a0c0a9211 */ /* 0x002fc600078610ff */
[----:B------:R-:W2:Y:S01]  /*03b0*/  @!P0 LDG.E R29, desc[UR8][R8.64] ;  /* 0x00000008081d8981 */ /* 0x000ea2000c1e1900 */
[----:B------:R-:W-:-:S05]  /*03c0*/  @!P1 LEA.HI.X R11, R12, R11, R13, 0x2, P3 ;  /* 0x0000000b0c0b9211 */ /* 0x000fca00018f140d */
[----:B------:R-:W3:Y:S01]  /*03d0*/  @!P1 LDG.E R26, desc[UR8][R10.64] ;  /* 0x000000080a1a9981 */ /* 0x000ee2000c1e1900 */
[----:B------:R-:W-:-:S04]  /*03e0*/  IADD3 R16, PT, PT, R16, 0x1, RZ ;  /* 0x0000000110107810 */ /* 0x000fc80007ffe0ff */
[----:B------:R-:W-:Y:S01]  /*03f0*/  ISETP.NE.AND P0, PT, R16, RZ, PT ;  /* 0x000000ff1000720c */ /* 0x000fe20003f05270 */
[----:B------:R-:W-:Y:S01]  /*0400*/  UIADD3 UR4, UPT, UPT, UR4, 0x10, URZ ;  /* 0x0000001004047890 */ /* 0x000fe2000fffe0ff */
[----:B------:R-:W-:Y:S01]  /*0410*/  VIADD R0, R0, 0x10 ;  /* 0x0000001000007836 */ /* 0x000fe20000000000 */
[----:B------:R-:W-:Y:S01]  /*0420*/  IADD3 R2, PT, PT, R2, 0x10, RZ ;  /* 0x0000001002027810 */ /* 0x000fe20007ffe0ff */
[----:B--2---:R-:W-:Y:S04]  /*0430*/  STS [R18], R29 ;  /* 0x0000001d12007388 */ /* 0x004fe80000000800 */
[----:B---3--:R-:W-:Y:S01]  /*0440*/  STS [R20], R26 ;  /* 0x0000001a14007388 */ /* 0x008fe20000000800 */
[----:B------:R-:W-:Y:S06]  /*0450*/  BAR.SYNC.DEFER_BLOCKING 0x0 ;  /* 0x0000000000007b1d */ /* 0x000fec0000010000 */
[----:B------:R-:W-:Y:S04]  /*0460*/  LDS R28, [R19] ;  /* 0x00000000131c7984 */ /* 0x000fe80000000800 */
[----:B------:R-:W0:Y:S04]  /*0470*/  LDS.128 R12, [R17] ;  /* 0x00000000110c7984 */ /* 0x000e280000000c00 */
[----:B------:R-:W1:Y:S04]  /*0480*/  LDS R9, [R19+0x40] ;  /* 0x0000400013097984 */ /* 0x000e680000000800 */
[----:B------:R-:W2:Y:S04]  /*0490*/  LDS R27, [R19+0x80] ;  /* 0x00008000131b7984 */ /* 0x000ea80000000800 */
[----:B------:R-:W-:Y:S04]  /*04a0*/  LDS R26, [R19+0x140] ;  /* 0x00014000131a7984 */ /* 0x000fe80000000800 */
[----:B------:R-:W-:Y:S01]  /*04b0*/  LDS R29, [R19+0x340] ;  /* 0x00034000131d7984 */ /* 0x000fe20000000800 */
[----:B0-----:R-:W-:-:S03]  /*04c0*/  FFMA R28, R12, R28, R21 ;  /* 0x0000001c0c1c7223 */ /* 0x001fc60000000015 */
[----:B------:R-:W0:Y:S01]  /*04d0*/  LDS R12, [R19+0xc0] ;  /* 0x0000c000130c7984 */ /* 0x000e220000000800 */
[----:B-1----:R-:W-:-:S03]  /*04e0*/  FFMA R28, R9, R13, R28 ;  /* 0x0000000d091c7223 */ /* 0x002fc6000000001c */
[----:B------:R-:W-:Y:S04]  /*04f0*/  LDS R13, [R19+0x100] ;  /* 0x00010000130d7984 */ /* 0x000fe80000000800 */
[----:B------:R-:W1:Y:S04]  /*0500*/  LDS.128 R8, [R17+0x10] ;  /* 0x0000100011087984 */ /* 0x000e680000000c00 */
[----:B------:R-:W3:Y:S01]  /*0510*/  LDS R21, [R19+0x180] ;  /* 0x0001800013157984 */ /* 0x000ee20000000800 */
[----:B--2---:R-:W-:-:S04]  /*0520*/  FFMA R27, R27, R14, R28 ;  /* 0x0000000e1b1b7223 */ /* 0x004fc8000000001c */
[----:B0-----:R-:W-:-:S04]  /*0530*/  FFMA R15, R12, R15, R27 ;  /* 0x0000000f0c0f7223 */ /* 0x001fc8000000001b */
[----:B-1----:R-:W-:Y:S02]  /*0540*/  FFMA R13, R8, R13, R15 ;  /* 0x0000000d080d7223 */ /* 0x002fe4000000000f */
[----:B------:R-:W0:Y:S02]  /*0550*/  LDS R8, [R19+0x1c0] ;  /* 0x0001c00013087984 */ /* 0x000e240000000800 */
[----:B------:R-:W-:Y:S02]  /*0560*/  FFMA R28, R26, R9, R13 ;  /* 0x000000091a1c7223 */ /* 0x000fe4000000000d */
[----:B------:R-:W-:Y:S04]  /*0570*/  LDS R9, [R19+0x200] ;  /* 0x0002000013097984 */ /* 0x000fe80000000800 */
[----:B------:R-:W1:Y:S04]  /*0580*/  LDS.128 R12, [R17+0x20] ;  /* 0x00002000110c7984 */ /* 0x000e680000000c00 */
[----:B------:R-:W2:Y:S01]  /*0590*/  LDS R26, [R19+0x240] ;  /* 0x00024000131a7984 */ /* 0x000ea20000000800 */
[----:B---3--:R-:W-:-:S03]  /*05a0*/  FFMA R27, R21, R10, R28 ;  /* 0x0000000a151b7223 */ /* 0x008fc6000000001c */
[----:B------:R-:W3:Y:S01]  /*05b0*/  LDS R21, [R19+0x280] ;  /* 0x0002800013157984 */ /* 0x000ee20000000800 */
[----:B0-----:R-:W-:-:S04]  /*05c0*/  FFMA R11, R8, R11, R27 ;  /* 0x0000000b080b7223 */ /* 0x001fc8000000001b */
[----:B-1----:R-:W-:Y:S02]  /*05d0*/  FFMA R9, R12, R9, R11 ;  /* 0x000000090c097223 */ /* 0x002fe4000000000b */
[----:B------:R-:W0:Y:S02]  /*05e0*/  LDS R12, [R19+0x2c0] ;  /* 0x0002c000130c7984 */ /* 0x000e240000000800 */
[----:B--2---:R-:W-:Y:S02]  /*05f0*/  FFMA R26, R26, R13, R9 ;  /* 0x0000000d1a1a7223 */ /* 0x004fe40000000009 */
[----:B------:R-:W-:Y:S04]  /*0600*/  LDS R13, [R19+0x300] ;  /* 0x00030000130d7984 */ /* 0x000fe80000000800 */
[----:B------:R-:W1:Y:S01]  /*0610*/  LDS.128 R8, [R17+0x30] ;  /* 0x0000300011087984 */ /* 0x000e620000000c00 */
[----:B---3--:R-:W-:-:S03]  /*0620*/  FFMA R27, R21, R14, R26 ;  /* 0x0000000e151b7223 */ /* 0x008fc6000000001a */
[----:B------:R-:W2:Y:S04]  /*0630*/  LDS R21, [R19+0x380] ;  /* 0x0003800013157984 */ /* 0x000ea80000000800 */
[----:B------:R-:W3:Y:S01]  /*0640*/  LDS R14, [R19+0x3c0] ;  /* 0x0003c000130e7984 */ /* 0x000ee20000000800 */
[----:B0-----:R-:W-:-:S04]  /*0650*/  FFMA R15, R12, R15, R27 ;  /* 0x0000000f0c0f7223 */ /* 0x001fc8000000001b */
[----:B-1----:R-:W-:-:S04]  /*0660*/  FFMA R8, R8, R13, R15 ;  /* 0x0000000d08087223 */ /* 0x002fc8000000000f */
[----:B------:R-:W-:-:S04]  /*0670*/  FFMA R8, R29, R9, R8 ;  /* 0x000000091d087223 */ /* 0x000fc80000000008 */
[----:B--2---:R-:W-:-:S04]  /*0680*/  FFMA R21, R21, R10, R8 ;  /* 0x0000000a15157223 */ /* 0x004fc80000000008 */
[----:B---3--:R-:W-:Y:S01]  /*0690*/  FFMA R21, R14, R11, R21 ;  /* 0x0000000b0e157223 */ /* 0x008fe20000000015 */
[----:B------:R-:W-:Y:S06]  /*06a0*/  BAR.SYNC.DEFER_BLOCKING 0x0 ;  /* 0x0000000000007b1d */ /* 0x000fec0000010000 */
[----:B------:R-:W-:Y:S05]  /*06b0*/  @P0 BRA `(.L_x_1) ;  /* 0xfffffff800f00947 */ /* 0x000fea000383ffff */
.L_x_0:
[----:B------:R-:W0:Y:S01]  /*06c0*/  LDCU.64 UR4, c[0x0][0x3b8] ;  /* 0x00007700ff0477ac */ /* 0x000e220008000a00 */
[----:B------:R-:W1:Y:S01]  /*06d0*/  LDCU.64 UR6, c[0x0][0x3a8] ;  /* 0x00007500ff0677ac */ /* 0x000e620008000a00 */
[----:B0-----:R-:W-:Y:S02]  /*06e0*/  ISETP.GE.U32.AND P0, PT, R24, UR4, PT ;  /* 0x0000000418007c0c */ /* 0x001fe4000bf06070 */
[----:B-1----:R-:W-:Y:S02]  /*06f0*/  ISETP.GE.U32.AND P1, PT, R3, UR6, PT ;  /* 0x0000000603007c0c */ /* 0x002fe4000bf26070 */
[----:B------:R-:W-:-:S04]  /*0700*/  ISETP.GE.U32.AND.EX P0, PT, RZ, UR5, PT, P0 ;  /* 0x00000005ff007c0c */ /* 0x000fc8000bf06100 */
[----:B------:R-:W-:-:S13]  /*0710*/  ISETP.GE.U32.OR.EX P0, PT, RZ, UR7, P0, P1 ;  /* 0x00000007ff007c0c */ /* 0x000fda0008706510 */
[----:B------:R-:W-:Y:S05]  /*0720*/  @P0 EXIT ;  /* 0x000000000000094d */ /* 0x000fea0003800000 */
[----:B------:R-:W0:Y:S02]  /*0730*/  LDCU.64 UR4, c[0x0][0x390] ;  /* 0x00007200ff0477ac */ /* 0x000e240008000a00 */
[C---:B0-----:R-:W-:Y:S01]  /*0740*/  LEA R4, P0, R24.reuse, UR4, 0x2 ;  /* 0x0000000418047c11 */ /* 0x041fe2000f8010ff */
[----:B------:R-:W-:Y:S02]  /*0750*/  HFMA2 R7, -RZ, RZ, 3.7421875, 0 ;  /* 0x437c0000ff077431 */ /* 0x000fe400000001ff */
[----:B------:R-:W-:Y:S01]  /*0760*/  IMAD.MOV.U32 R0, RZ, RZ, 0x3bbb989d ;  /* 0x3bbb989dff007424 */ /* 0x000fe200078e00ff */
[----:B------:R-:W0:Y:S01]  /*0770*/  LDCU UR4, c[0x0][0x398] ;  /* 0x00007300ff0477ac */ /* 0x000e220008000800 */
[----:B------:R-:W-:-:S05]  /*0780*/  LEA.HI.X R5, R24, UR5, RZ, 0x2, P0 ;  /* 0x0000000518057c11 */ /* 0x000fca00080f14ff */
[----:B------:R-:W2:Y:S01]  /*0790*/  LDG.E R4, desc[UR8][R4.64] ;  /* 0x0000000804047981 */ /* 0x000ea2000c1e1900 */
[----:B------:R-:W-:Y:S01]  /*07a0*/  BSSY.RECONVERGENT B0, `(.L_x_2) ;  /* 0x0000016000007945 */ /* 0x000fe20003800200 */
[----:B--2---:R-:W-:-:S04]  /*07b0*/  FADD R21, R4, R21 ;  /* 0x0000001504157221 */ /* 0x004fc80000000000 */
[C---:B------:R-:W-:Y:S01]  /*07c0*/  FFMA.SAT R0, R21.reuse, -R0, 0.5 ;  /* 0x3f00000015007423 */ /* 0x040fe20000002800 */
[----:B0-----:R-:W-:-:S03]  /*07d0*/  FMUL R4, R21, UR4 ;  /* 0x0000000415047c20 */ /* 0x001fc60008400000 */
[----:B------:R-:W-:-:S04]  /*07e0*/  FFMA.RM R0, R0, R7, 12582913 ;  /* 0x4b40000100007423 */ /* 0x000fc80000004007 */
[C---:B------:R-:W-:Y:S01]  /*07f0*/  FADD R2, R0.reuse, -12583039 ;  /* 0xcb40007f00027421 */ /* 0x040fe20000000000 */
[----:B------:R-:W-:-:S03]  /*0800*/  IMAD.SHL.U32 R0, R0, 0x800000, RZ ;  /* 0x0080000000007824 */ /* 0x000fc600078e00ff */
[----:B------:R-:W-:-:S04]  /*0810*/  FFMA R2, R21, -1.4426950216293334961, -R2 ;  /* 0xbfb8aa3b15027823 */ /* 0x000fc80000000802 */
[----:B------:R-:W-:-:S04]  /*0820*/  FFMA R2, R21, -1.925963033500011079e-08, R2 ;  /* 0xb2a5706015027823 */ /* 0x000fc80000000002 */
[----:B------:R-:W0:Y:S02]  /*0830*/  MUFU.EX2 R7, R2 ;  /* 0x0000000200077308 */ /* 0x000e240000000800 */
[----:B0-----:R-:W-:-:S05]  /*0840*/  FFMA R8, R0, R7, 1 ;  /* 0x3f80000000087423 */ /* 0x001fca0000000007 */
[----:B------:R-:W-:-:S04]  /*0850*/  IADD3 R0, PT, PT, R8, 0x1800000, RZ ;  /* 0x0180000008007810 */ /* 0x000fc80007ffe0ff */
[----:B------:R-:W-:-:S04]  /*0860*/  LOP3.LUT R0, R0, 0x7f800000, RZ, 0xc0, !PT ;  /* 0x7f80000000007812 */ /* 0x000fc800078ec0ff */
[----:B------:R-:W-:-:S13]  /*0870*/  ISETP.GT.U32.AND P0, PT, R0, 0x1ffffff, PT ;  /* 0x01ffffff0000780c */ /* 0x000fda0003f04070 */
[----:B------:R-:W-:Y:S05]  /*0880*/  @P0 BRA `(.L_x_3) ;  /* 0x00000000000c0947 */ /* 0x000fea0003800000 */
[----:B------:R-:W-:-:S07]  /*0890*/  MOV R6, 0x8b0 ;  /* 0x000008b000067802 */ /* 0x000fce0000000f00 */
[----:B------:R-:W-:Y:S05]  /*08a0*/  CALL.REL.NOINC `($__internal_0_$__cuda_sm20_rcp_rn_f32_slowpath) ;  /* 0x0000000000407944 */ /* 0x000fea0003c00000 */
[----:B------:R-:W-:Y:S05]  /*08b0*/  BRA `(.L_x_4) ;  /* 0x0000000000107947 */ /* 0x000fea0003800000 */
.L_x_3:
[----:B------:R-:W0:Y:S02]  /*08c0*/  MUFU.RCP R5, R8 ;  /* 0x0000000800057308 */ /* 0x000e240000001000 */
[----:B0-----:R-:W-:-:S04]  /*08d0*/  FFMA R0, R8, R5, -1 ;  /* 0xbf80000008007423 */ /* 0x001fc80000000005 */
[----:B------:R-:W-:-:S04]  /*08e0*/  FADD.FTZ R0, -R0, -RZ ;  /* 0x800000ff00007221 */ /* 0x000fc80000010100 */
[----:B------:R-:W-:-:S07]  /*08f0*/  FFMA R5, R5, R0, R5 ;  /* 0x0000000005057223 */ /* 0x000fce0000000005 */
.L_x_4:
[----:B------:R-:W-:Y:S05]  /*0900*/  BSYNC.RECONVERGENT B0 ;  /* 0x0000000000007941 */ /* 0x000fea0003800200 */
.L_x_2:
[----:B------:R-:W0:Y:S01]  /*0910*/  LDCU.64 UR6, c[0x0][0x3b8] ;  /* 0x00007700ff0677ac */ /* 0x000e220008000a00 */
[----:B------:R-:W-:Y:S02]  /*0920*/  IMAD.MOV.U32 R25, RZ, RZ, RZ ;  /* 0x000000ffff197224 */ /* 0x000fe400078e00ff */
[----:B------:R-:W-:Y:S01]  /*0930*/  FMUL R5, R4, R5 ;  /* 0x0000000504057220 */ /* 0x000fe20000400000 */
[----:B------:R-:W1:Y:S01]  /*0940*/  LDCU.64 UR4, c[0x0][0x3a0] ;  /* 0x00007400ff0477ac */ /* 0x000e620008000a00 */
[----:B0-----:R-:W-:-:S04]  /*0950*/  IMAD.WIDE.U32 R24, R3, UR6, R24 ;  /* 0x0000000603187c25 */ /* 0x001fc8000f8e0018 */
[----:B------:R-:W-:Y:S01]  /*0960*/  IMAD R3, R3, UR7, R25 ;  /* 0x0000000703037c24 */ /* 0x000fe2000f8e0219 */
[----:B-1----:R-:W-:-:S04]  /*0970*/  LEA R2, P0, R24, UR4, 0x2 ;  /* 0x0000000418027c11 */ /* 0x002fc8000f8010ff */
[----:B------:R-:W-:-:S05]  /*0980*/  LEA.HI.X R3, R24, UR5, R3, 0x2, P0 ;  /* 0x0000000518037c11 */ /* 0x000fca00080f1403 */
[----:B------:R-:W-:Y:S01]  /*0990*/  STG.E desc[UR8][R2.64], R5 ;  /* 0x0000000502007986 */ /* 0x000fe2000c101908 */
[----:B------:R-:W-:Y:S05]  /*09a0*/  EXIT ;  /* 0x000000000000794d */ /* 0x000fea0003800000 */
        .weak           $__internal_0_$__cuda_sm20_rcp_rn_f32_slowpath
        .type           $__internal_0_$__cuda_sm20_rcp_rn_f32_slowpath,@function
        .size           $__internal_0_$__cuda_sm20_rcp_rn_f32_slowpath,(.L_x_10 - $__internal_0_$__cuda_sm20_rcp_rn_f32_slowpath)
$__internal_0_$__cuda_sm20_rcp_rn_f32_slowpath:
[----:B------:R-:W-:Y:S01]  /*09b0*/  SHF.L.U32 R0, R8, 0x1, RZ ;  /* 0x0000000108007819 */ /* 0x000fe200000006ff */
[----:B------:R-:W-:Y:S03]  /*09c0*/  BSSY.RECONVERGENT B1, `(.L_x_5) ;  /* 0x0000031000017945 */ /* 0x000fe60003800200 */
[----:B------:R-:W-:Y:S01]  /*09d0*/  SHF.R.U32.HI R9, RZ, 0x18, R0 ;  /* 0x00000018ff097819 */ /* 0x000fe20000011600 */
[----:B------:R-:W-:-:S03]  /*09e0*/  IMAD.MOV.U32 R0, RZ, RZ, R8 ;  /* 0x000000ffff007224 */ /* 0x000fc600078e0008 */
[----:B------:R-:W-:-:S13]  /*09f0*/  ISETP.NE.U32.AND P0, PT, R9, RZ, PT ;  /* 0x000000ff0900720c */ /* 0x000fda0003f05070 */
[----:B------:R-:W-:Y:S05]  /*0a00*/  @P0 BRA `(.L_x_6) ;  /* 0x0000000000280947 */ /* 0x000fea0003800000 */
[----:B------:R-:W-:-:S04]  /*0a10*/  SHF.L.U32 R2, R0, 0x1, RZ ;  /* 0x0000000100027819 */ /* 0x000fc800000006ff */
[----:B------:R-:W-:-:S13]  /*0a20*/  ISETP.NE.AND P0, PT, R2, RZ, PT ;  /* 0x000000ff0200720c */ /* 0x000fda0003f05270 */
[----:B------:R-:W-:Y:S01]  /*0a30*/  @P0 FFMA R7, R0, 1.84467440737095516160e+19, RZ ;  /* 0x5f80000000070823 */ /* 0x000fe200000000ff */
[----:B------:R-:W-:Y:S08]  /*0a40*/  @!P0 MUFU.RCP R5, R0 ;  /* 0x0000000000058308 */ /* 0x000ff00000001000 */
[----:B------:R-:W0:Y:S02]  /*0a50*/  @P0 MUFU.RCP R2, R7 ;  /* 0x0000000700020308 */ /* 0x000e240000001000 */
[----:B0-----:R-:W-:-:S04]  /*0a60*/  @P0 FFMA R8, R7, R2, -1 ;  /* 0xbf80000007080423 */ /* 0x001fc80000000002 */
[----:B------:R-:W-:-:S04]  /*0a70*/  @P0 FADD.FTZ R9, -R8, -RZ ;  /* 0x800000ff08090221 */ /* 0x000fc80000010100 */
[----:B------:R-:W-:-:S04]  /*0a80*/  @P0 FFMA R2, R2, R9, R2 ;  /* 0x0000000902020223 */ /* 0x000fc80000000002 */
[----:B------:R-:W-:Y:S01]  /*0a90*/  @P0 FFMA R5, R2, 1.84467440737095516160e+19, RZ ;  /* 0x5f80000002050823 */ /* 0x000fe200000000ff */
[----:B------:R-:W-:Y:S06]  /*0aa0*/  BRA `(.L_x_7) ;  /* 0x0000000000887947 */ /* 0x000fec0003800000 */
.L_x_6:
[----:B------:R-:W-:-:S05]  /*0ab0*/  VIADD R11, R9, 0xffffff03 ;  /* 0xffffff03090b7836 */ /* 0x000fca0000000000 */
[----:B------:R-:W-:-:S13]  /*0ac0*/  ISETP.GT.U32.AND P0, PT, R11, 0x1, PT ;  /* 0x000000010b00780c */ /* 0x000fda0003f04070 */
[----:B------:R-:W-:Y:S05]  /*0ad0*/  @P0 BRA `(.L_x_8) ;  /* 0x0000000000780947 */ /* 0x000fea0003800000 */
[----:B------:R-:W-:Y:S02]  /*0ae0*/  LOP3.LUT R2, R0, 0x7fffff, RZ, 0xc0, !PT ;  /* 0x007fffff00027812 */ /* 0x000fe400078ec0ff */
[----:B------:R-:W-:Y:S02]  /*0af0*/  MOV R10, 0x3 ;  /* 0x00000003000a7802 */ /* 0x000fe40000000f00 */
[----:B------:R-:W-:Y:S02]  /*0b00*/  LOP3.LUT R2, R2, 0x3f800000, RZ, 0xfc, !PT ;  /* 0x3f80000002027812 */ /* 0x000fe400078efcff */
[----:B------:R-:W-:Y:S02]  /*0b10*/  SHF.L.U32 R10, R10, R11, RZ ;  /* 0x0000000b0a0a7219 */ /* 0x000fe400000006ff */
[----:B------:R-:W0:Y:S02]  /*0b20*/  MUFU.RCP R5, R2 ;  /* 0x0000000200057308 */ /* 0x000e240000001000 */
[----:B0-----:R-:W-:-:S04]  /*0b30*/  FFMA R7, R2, R5, -1 ;  /* 0xbf80000002077423 */ /* 0x001fc80000000005 */
[----:B------:R-:W-:-:S04]  /*0b40*/  FADD.FTZ R8, -R7, -RZ ;  /* 0x800000ff07087221 */ /* 0x000fc80000010100 */
[CCC-:B------:R-:W-:Y:S01]  /*0b50*/  FFMA.RM R7, R5.reuse, R8.reuse, R5.reuse ;  /* 0x0000000805077223 */ /* 0x1c0fe20000004005 */
[----:B------:R-:W-:-:S04]  /*0b60*/  FFMA.RP R8, R5, R8, R5 ;  /* 0x0000000805087223 */ /* 0x000fc80000008005 */
[C---:B------:R-:W-:Y:S02]  /*0b70*/  LOP3.LUT R5, R7.reuse, 0x7fffff, RZ, 0xc0, !PT ;  /* 0x007fffff07057812 */ /* 0x040fe400078ec0ff */
[----:B------:R-:W-:Y:S02]  /*0b80*/  FSETP.NEU.FTZ.AND P0, PT, R7, R8, PT ;  /* 0x000000080700720b */ /* 0x000fe40003f1d000 */
[----:B------:R-:W-:Y:S02]  /*0b90*/  LOP3.LUT R5, R5, 0x800000, RZ, 0xfc, !PT ;  /* 0x0080000005057812 */ /* 0x000fe400078efcff */
[----:B------:R-:W-:Y:S02]  /*0ba0*/  SEL R7, RZ, 0xffffffff, !P0 ;  /* 0xffffffffff077807 */ /* 0x000fe40004000000 */
[----:B------:R-:W-:-:S03]  /*0bb0*/  LOP3.LUT R10, R10, R5, RZ, 0xc0, !PT ;  /* 0x000000050a0a7212 */ /* 0x000fc600078ec0ff */
[----:B------:R-:W-:Y:S01]  /*0bc0*/  IMAD.MOV R2, RZ, RZ, -R7 ;  /* 0x000000ffff027224 */ /* 0x000fe200078e0a07 */
[----:B------:R-:W-:-:S04]  /*0bd0*/  SHF.R.U32.HI R10, RZ, R11, R10 ;  /* 0x0000000bff0a7219 */ /* 0x000fc8000001160a */
[----:B------:R-:W-:Y:S02]  /*0be0*/  LOP3.LUT P1, RZ, R2, R11, R5, 0xf8, !PT ;  /* 0x0000000b02ff7212 */ /* 0x000fe4000782f805 */
[C---:B------:R-:W-:Y:S02]  /*0bf0*/  LOP3.LUT P0, RZ, R10.reuse, 0x1, RZ, 0xc0, !PT ;  /* 0x000000010aff7812 */ /* 0x040fe4000780c0ff */
[----:B------:R-:W-:-:S04]  /*0c00*/  LOP3.LUT P2, RZ, R10, 0x2, RZ, 0xc0, !PT ;  /* 0x000000020aff7812 */ /* 0x000fc8000784c0ff */
[----:B------:R-:W-:Y:S02]  /*0c10*/  PLOP3.LUT P0, PT, P0, P1, P2, 0xe0, 0x0 ;  /* 0x000000000000781c */ /* 0x000fe40000703c20 */
[----:B------:R-:W-:Y:S02]  /*0c20*/  LOP3.LUT P1, RZ, R0, 0x7fffff, RZ, 0xc0, !PT ;  /* 0x007fffff00ff7812 */ /* 0x000fe4000782c0ff */
[----:B------:R-:W-:-:S04]  /*0c30*/  SEL R2, RZ, 0x1, !P0 ;  /* 0x00000001ff027807 */ /* 0x000fc80004000000 */
[----:B------:R-:W-:-:S04]  /*0c40*/  IADD3 R2, PT, PT, -R2, RZ, RZ ;  /* 0x000000ff02027210 */ /* 0x000fc80007ffe1ff */
[----:B------:R-:W-:Y:S01]  /*0c50*/  ISETP.GE.AND P0, PT, R2, RZ, PT ;  /* 0x000000ff0200720c */ /* 0x000fe20003f06270 */
[----:B------:R-:W-:-:S05]  /*0c60*/  VIADD R2, R9, 0xffffff04 ;  /* 0xffffff0409027836 */ /* 0x000fca0000000000 */
[----:B------:R-:W-:-:S07]  /*0c70*/  SHF.R.U32.HI R5, RZ, R2, R5 ;  /* 0x00000002ff057219 */ /* 0x000fce0000011605 */
[----:B------:R-:W-:-:S05]  /*0c80*/  @!P0 IADD3 R5, PT, PT, R5, 0x1, RZ ;  /* 0x0000000105058810 */ /* 0x000fca0007ffe0ff */
[----:B------:R-:W-:-:S05]  /*0c90*/  @!P1 IMAD.SHL.U32 R5, R5, 0x2, RZ ;  /* 0x0000000205059824 */ /* 0x000fca00078e00ff */
[----:B------:R-:W-:Y:S01]  /*0ca0*/  LOP3.LUT R5, R5, 0x80000000, R0, 0xf8, !PT ;  /* 0x8000000005057812 */ /* 0x000fe200078ef800 */
[----:B------:R-:W-:Y:S06]  /*0cb0*/  BRA `(.L_x_7) ;  /* 0x0000000000047947 */ /* 0x000fec0003800000 */
.L_x_8:
[----:B------:R0:W1:Y:S02]  /*0cc0*/  MUFU.RCP R5, R0 ;  /* 0x0000000000057308 */ /* 0x0000640000001000 */
.L_x_7:
[----:B------:R-:W-:Y:S05]  /*0cd0*/  BSYNC.RECONVERGENT B1 ;  /* 0x0000000000017941 */ /* 0x000fea0003800200 */
.L_x_5:
[----:B------:R-:W-:-:S04]  /*0ce0*/  HFMA2 R7, -RZ, RZ, 0, 0 ;  /* 0x00000000ff077431 */ /* 0x000fc800000001ff */
[----:B01----:R-:W-:Y:S05]  /*0cf0*/  RET.REL.NODEC R6 `(_Z17MMSwishActivationPKfS0_S0_fPfmmm) ;  /* 0xfffffff006c07950 */ /* 0x003fea0003c3ffff */
.L_x_9:
[----:B------:R-:W-:-:S00]  /*0d00*/  BRA `(.L_x_9) ;  /* 0xfffffffc00fc7947 */ /* 0x000fc0000383ffff */
[----:B------:R-:W-:-:S00]  /*0d10*/  NOP ;  /* 0x0000000000007918 */ /* 0x000fc00000000000 */
        /* <DEDUP_REMOVED lines=14> */
.L_x_10:


//--------------------- .nv.shared._Z17MMSwishActivationPKfS0_S0_fPfmmm --------------------------
	.section	.nv.shared._Z17MMSwishActivationPKfS0_S0_fPfmmm,"aw",@nobits
	.sectionflags	@""
	.align	4
.nv.shared._Z17MMSwishActivationPKfS0_S0_fPfmmm:
	.zero		3072


//--------------------- .nv.shared.reserved.0     --------------------------
	.section	.nv.shared.reserved.0,"aw",@nobits
	.weak		__nv_reservedSMEM_offset_0_alias
	.size		__nv_reservedSMEM_offset_0_alias, 0, 64
	.other		__nv_reservedSMEM_offset_0_alias,@"STO_CUDA_RESERVED_SHARED STV_DEFAULT"
__nv_reservedSMEM_offset_0_alias:
	.zero		0
	.zero		64


//--------------------- .nv.constant0._Z17MMSwishActivationPKfS0_S0_fPfmmm --------------------------
	.section	.nv.constant0._Z17MMSwishActivationPKfS0_S0_fPfmmm,"a",@progbits
	.sectionflags	@""
	.align	4
.nv.constant0._Z17MMSwishActivationPKfS0_S0_fPfmmm:
	.zero		960


//--------------------- SYMBOLS --------------------------

	.type		.nv.reservedSmem.offset0,@object
	.size		.nv.reservedSmem.offset0,0x4
	.type		.nv.reservedSmem.cap,@object
	.size		.nv.reservedSmem.cap,0x4
